	.headerflags	@"EF_CUDA_TEXMODE_UNIFIED EF_CUDA_64BIT_ADDRESS EF_CUDA_ACCELERATORS EF_CUDA_SM90 EF_CUDA_VIRTUAL_SM(EF_CUDA_SM90)"
	.elftype	@"ET_EXEC"


//--------------------- .nv.info                  --------------------------
	.section	.nv.info,"",@"SHT_CUDA_INFO"
	.align	4


	//----- nvinfo : EIATTR_REGCOUNT
	.align		4
        /*0000*/ 	.byte	0x04, 0x2f
        /*0002*/ 	.short	(.L_3 - .L_2)
	.align		4
.L_2:
        /*0004*/ 	.word	index@(triton_poi_fused__native_batch_norm_legit_no_training_relu_48)
        /*0008*/ 	.word	0x00000026


	//----- nvinfo : EIATTR_MIN_STACK_SIZE
	.align		4
.L_3:
        /*000c*/ 	.byte	0x04, 0x12
        /*000e*/ 	.short	(.L_5 - .L_4)
	.align		4
.L_4:
        /*0010*/ 	.word	index@(triton_poi_fused__native_batch_norm_legit_no_training_relu_48)
        /*0014*/ 	.word	0x00000000


	//----- nvinfo : EIATTR_FRAME_SIZE
	.align		4
.L_5:
        /*0018*/ 	.byte	0x04, 0x11
        /*001a*/ 	.short	(.L_7 - .L_6)
	.align		4
.L_6:
        /*001c*/ 	.word	index@(triton_poi_fused__native_batch_norm_legit_no_training_relu_48)
        /*0020*/ 	.word	0x00000000


	//----- nvinfo : EIATTR_MIN_STACK_SIZE
	.align		4
.L_7:
        /*0024*/ 	.byte	0x04, 0x12
        /*0026*/ 	.short	(.L_9 - .L_8)
	.align		4
.L_8:
        /*0028*/ 	.word	index@(triton_poi_fused__native_batch_norm_legit_no_training_relu_48)
        /*002c*/ 	.word	0x00000000
.L_9:


//--------------------- .nv.info.triton_poi_fused__native_batch_norm_legit_no_training_relu_48 --------------------------
	.section	.nv.info.triton_poi_fused__native_batch_norm_legit_no_training_relu_48,"",@"SHT_CUDA_INFO"
	.sectionflags	@""
	.align	4


	//----- nvinfo : EIATTR_CUDA_API_VERSION
	.align		4
        /*0000*/ 	.byte	0x04, 0x37
        /*0002*/ 	.short	(.L_11 - .L_10)
.L_10:
        /*0004*/ 	.word	0x0000007c


	//----- nvinfo : EIATTR_KPARAM_INFO
	.align		4
.L_11:
        /*0008*/ 	.byte	0x04, 0x17
        /*000a*/ 	.short	(.L_13 - .L_12)
.L_12:
        /*000c*/ 	.word	0x00000000
        /*0010*/ 	.short	0x0006
        /*0012*/ 	.short	0x0030
        /*0014*/ 	.byte	0x00, 0xf0, 0x11, 0x00


	//----- nvinfo : EIATTR_KPARAM_INFO
	.align		4
.L_13:
        /*0018*/ 	.byte	0x04, 0x17
        /*001a*/ 	.short	(.L_15 - .L_14)
.L_14:
        /*001c*/ 	.word	0x00000000
        /*0020*/ 	.short	0x0005
        /*0022*/ 	.short	0x0028
        /*0024*/ 	.byte	0x00, 0xf4, 0x21, 0x00


	//----- nvinfo : EIATTR_KPARAM_INFO
	.align		4
.L_15:
        /*0028*/ 	.byte	0x04, 0x17
        /*002a*/ 	.short	(.L_17 - .L_16)
.L_16:
        /*002c*/ 	.word	0x00000000
        /*0030*/ 	.short	0x0004
        /*0032*/ 	.short	0x0020
        /*0034*/ 	.byte	0x00, 0xf4, 0x21, 0x00


	//----- nvinfo : EIATTR_KPARAM_INFO
	.align		4
.L_17:
        /*0038*/ 	.byte	0x04, 0x17
        /*003a*/ 	.short	(.L_19 - .L_18)
.L_18:
        /*003c*/ 	.word	0x00000000
        /*0040*/ 	.short	0x0003
        /*0042*/ 	.short	0x0018
        /*0044*/ 	.byte	0x00, 0xf4, 0x21, 0x00


	//----- nvinfo : EIATTR_KPARAM_INFO
	.align		4
.L_19:
        /*0048*/ 	.byte	0x04, 0x17
        /*004a*/ 	.short	(.L_21 - .L_20)
.L_20:
        /*004c*/ 	.word	0x00000000
        /*0050*/ 	.short	0x0002
        /*0052*/ 	.short	0x0010
        /*0054*/ 	.byte	0x00, 0xf4, 0x21, 0x00


	//----- nvinfo : EIATTR_KPARAM_INFO
	.align		4
.L_21:
        /*0058*/ 	.byte	0x04, 0x17
        /*005a*/ 	.short	(.L_23 - .L_22)
.L_22:
        /*005c*/ 	.word	0x00000000
        /*0060*/ 	.short	0x0001
        /*0062*/ 	.short	0x0008
        /*0064*/ 	.byte	0x00, 0xf4, 0x21, 0x00


	//----- nvinfo : EIATTR_KPARAM_INFO
	.align		4
.L_23:
        /*0068*/ 	.byte	0x04, 0x17
        /*006a*/ 	.short	(.L_25 - .L_24)
.L_24:
        /*006c*/ 	.word	0x00000000
        /*0070*/ 	.short	0x0000
        /*0072*/ 	.short	0x0000
        /*0074*/ 	.byte	0x00, 0xf4, 0x21, 0x00


	//----- nvinfo : EIATTR_SPARSE_MMA_MASK
	.align		4
.L_25:
        /*0078*/ 	.byte	0x03, 0x50
        /*007a*/ 	.short	0x0000


	//----- nvinfo : EIATTR_MAXREG_COUNT
	.align		4
        /*007c*/ 	.byte	0x03, 0x1b
        /*007e*/ 	.short	0x00ff


	//----- nvinfo : EIATTR_EXIT_INSTR_OFFSETS
	.align		4
        /*0080*/ 	.byte	0x04, 0x1c
        /*0082*/ 	.short	(.L_27 - .L_26)


	//   ....[0]....
.L_26:
        /*0084*/ 	.word	0x00000a70


	//----- nvinfo : EIATTR_REQNTID
	.align		4
.L_27:
        /*0088*/ 	.byte	0x04, 0x10
        /*008a*/ 	.short	(.L_29 - .L_28)
.L_28:
        /*008c*/ 	.word	0x00000080
        /*0090*/ 	.word	0x00000001
        /*0094*/ 	.word	0x00000001


	//----- nvinfo : EIATTR_CBANK_PARAM_SIZE
	.align		4
.L_29:
        /*0098*/ 	.byte	0x03, 0x19
        /*009a*/ 	.short	0x0034


	//----- nvinfo : EIATTR_PARAM_CBANK
	.align		4
        /*009c*/ 	.byte	0x04, 0x0a
        /*009e*/ 	.short	(.L_31 - .L_30)
	.align		4
.L_30:
        /*00a0*/ 	.word	index@(.nv.constant0.triton_poi_fused__native_batch_norm_legit_no_training_relu_48)
        /*00a4*/ 	.short	0x0210
        /*00a6*/ 	.short	0x0034


	//----- nvinfo : EIATTR_SW_WAR
	.align		4
.L_31:
        /*00a8*/ 	.byte	0x04, 0x36
        /*00aa*/ 	.short	(.L_33 - .L_32)
.L_32:
        /*00ac*/ 	.word	0x00000008
.L_33:


//--------------------- .nv.callgraph             --------------------------
	.section	.nv.callgraph,"",@"SHT_CUDA_CALLGRAPH"
	.align	4
	.sectionentsize	8
	.align		4
        /*0000*/ 	.word	0x00000000
	.align		4
        /*0004*/ 	.word	0xffffffff
	.align		4
        /*0008*/ 	.word	0x00000000
	.align		4
        /*000c*/ 	.word	0xfffffffe
	.align		4
        /*0010*/ 	.word	0x00000000
	.align		4
        /*0014*/ 	.word	0xfffffffd
	.align		4
        /*0018*/ 	.word	0x00000000
	.align		4
        /*001c*/ 	.word	0xfffffffc


//--------------------- .nv.constant4             --------------------------
	.section	.nv.constant4,"a",@progbits
	.align	8
	.align		8
.nv.constant4:
        /*0000*/ 	.dword	_$_str
	.align		8
        /*0008*/ 	.dword	_$_str_$_2


//--------------------- .text.triton_poi_fused__native_batch_norm_legit_no_training_relu_48 --------------------------
	.section	.text.triton_poi_fused__native_batch_norm_legit_no_training_relu_48,"ax",@progbits
	.align	128
        .global         triton_poi_fused__native_batch_norm_legit_no_training_relu_48
        .type           triton_poi_fused__native_batch_norm_legit_no_training_relu_48,@function
        .size           triton_poi_fused__native_batch_norm_legit_no_training_relu_48,(.L_x_1 - triton_poi_fused__native_batch_norm_legit_no_training_relu_48)
        .other          triton_poi_fused__native_batch_norm_legit_no_training_relu_48,@"STO_CUDA_ENTRY STV_DEFAULT"
triton_poi_fused__native_batch_norm_legit_no_training_relu_48:
.text.triton_poi_fused__native_batch_norm_legit_no_training_relu_48:
[----:B------:R-:W-:Y:S01]  /*0000*/  LDC R1, c[0x0][0x28] ;  /* 0x00000a00ff017b82 */ /* 0x000fe20000000800 */
[----:B------:R-:W1:Y:S01]  /*0010*/  S2R R0, SR_TID.X ;  /* 0x0000000000007919 */ /* 0x000e620000002100 */
[----:B------:R-:W-:-:S06]  /*0020*/  HFMA2.MMA R32, -RZ, RZ, 0, 0 ;  /* 0x00000000ff207435 */ /* 0x000fcc00000001ff */
[----:B------:R-:W2:Y:S01]  /*0030*/  LDC.64 R18, c[0x0][0x220] ;  /* 0x00008800ff127b82 */ /* 0x000ea20000000a00 */
[----:B------:R-:W-:Y:S01]  /*0040*/  ULDC.64 UR4, c[0x0][0x208] ;  /* 0x0000820000047ab9 */ /* 0x000fe20000000a00 */
[----:B------:R-:W3:Y:S06]  /*0050*/  S2R R33, SR_CTAID.X ;  /* 0x0000000000217919 */ /* 0x000eec0000002500 */
[----:B------:R-:W4:Y:S08]  /*0060*/  LDC.64 R22, c[0x0][0x218] ;  /* 0x00008600ff167b82 */ /* 0x000f300000000a00 */
[----:B------:R-:W5:Y:S01]  /*0070*/  LDC.64 R20, c[0x0][0x210] ;  /* 0x00008400ff147b82 */ /* 0x000f620000000a00 */
[----:B-1----:R-:W-:-:S04]  /*0080*/  SHF.L.U32 R0, R0, 0x2, RZ ;  /* 0x0000000200007819 */ /* 0x002fc800000006ff */
[----:B------:R-:W-:-:S04]  /*0090*/  LOP3.LUT R0, R0, 0x1fc, RZ, 0xc0, !PT ;  /* 0x000001fc00007812 */ /* 0x000fc800078ec0ff */
[----:B---3--:R-:W-:-:S05]  /*00a0*/  LEA R33, R33, R0, 0xa ;  /* 0x0000000021217211 */ /* 0x008fca00078e50ff */
[----:B------:R-:W-:-:S05]  /*00b0*/  IMAD.HI R0, R33, -0x6db6db6d, R32 ;  /* 0x9249249321007827 */ /* 0x000fca00078e0220 */
[----:B------:R-:W-:-:S04]  /*00c0*/  SHF.R.U32.HI R3, RZ, 0x1f, R0 ;  /* 0x0000001fff037819 */ /* 0x000fc80000011600 */
[----:B------:R-:W-:-:S05]  /*00d0*/  LEA.HI.SX32 R3, R0, R3, 0x18 ;  /* 0x0000000300037211 */ /* 0x000fca00078fc2ff */
[----:B------:R-:W-:-:S04]  /*00e0*/  IMAD R3, R3, -0x1c0, R33 ;  /* 0xfffffe4003037824 */ /* 0x000fc800078e0221 */
[----:B--2---:R-:W-:-:S06]  /*00f0*/  IMAD.WIDE R12, R3, 0x4, R18 ;  /* 0x00000004030c7825 */ /* 0x004fcc00078e0212 */
[----:B------:R-:W2:Y:S01]  /*0100*/  LDG.E.EL.128 R12, desc[UR4][R12.64] ;  /* 0x000000040c0c7981 */ /* 0x000ea2000c2e1d00 */
[----:B------:R-:W-:Y:S01]  /*0110*/  IADD3 R17, R33, 0x200, RZ ;  /* 0x0000020021117810 */ /* 0x000fe20007ffe0ff */
[----:B----4-:R-:W-:Y:S01]  /*0120*/  IMAD.WIDE R8, R3, 0x4, R22 ;  /* 0x0000000403087825 */ /* 0x010fe200078e0216 */
[----:B------:R-:W-:-:S03]  /*0130*/  MOV R16, RZ ;  /* 0x000000ff00107202 */ /* 0x000fc60000000f00 */
[----:B-----5:R-:W-:Y:S02]  /*0140*/  IMAD.WIDE R20, R33, 0x4, R20 ;  /* 0x0000000421147825 */ /* 0x020fe400078e0214 */
[----:B------:R-:W3:Y:S02]  /*0150*/  LDG.E.EL.128 R8, desc[UR4][R8.64] ;  /* 0x0000000408087981 */ /* 0x000ee4000c2e1d00 */
[----:B------:R-:W-:Y:S02]  /*0160*/  IMAD.HI R0, R17, -0x6db6db6d, R16 ;  /* 0x9249249311007827 */ /* 0x000fe400078e0210 */
[----:B------:R-:W3:Y:S03]  /*0170*/  LDG.E.128 R4, desc[UR4][R20.64] ;  /* 0x0000000414047981 */ /* 0x000ee6000c1e1d00 */
[----:B------:R-:W-:Y:S01]  /*0180*/  SHF.R.U32.HI R25, RZ, 0x1f, R0 ;  /* 0x0000001fff197819 */ /* 0x000fe20000011600 */
[----:B------:R-:W4:Y:S03]  /*0190*/  LDG.E.128 R28, desc[UR4][R20.64+0x800] ;  /* 0x00080004141c7981 */ /* 0x000f26000c1e1d00 */
[----:B------:R-:W-:-:S05]  /*01a0*/  LEA.HI.SX32 R16, R0, R25, 0x18 ;  /* 0x0000001900107211 */ /* 0x000fca00078fc2ff */
[----:B------:R-:W-:-:S04]  /*01b0*/  IMAD R16, R16, -0x1c0, R17 ;  /* 0xfffffe4010107824 */ /* 0x000fc800078e0211 */
[----:B------:R-:W-:Y:S01]  /*01c0*/  IMAD.WIDE R24, R16, 0x4, R22 ;  /* 0x0000000410187825 */ /* 0x000fe200078e0216 */
[----:B------:R-:W-:Y:S01]  /*01d0*/  HFMA2.MMA R0, -RZ, RZ, 1.625, 0 ;  /* 0x3e800000ff007435 */ /* 0x000fe200000001ff */
[----:B------:R-:W1:Y:S04]  /*01e0*/  LDC.64 R22, c[0x0][0x228] ;  /* 0x00008a00ff167b82 */ /* 0x000e680000000a00 */
[----:B------:R-:W4:Y:S01]  /*01f0*/  LDG.E.EL.128 R24, desc[UR4][R24.64] ;  /* 0x0000000418187981 */ /* 0x000f22000c2e1d00 */
[----:B-1----:R-:W-:-:S04]  /*0200*/  IMAD.WIDE R34, R3, 0x4, R22 ;  /* 0x0000000403227825 */ /* 0x002fc800078e0216 */
[----:B--2---:R-:W-:Y:S01]  /*0210*/  FADD R2, R12, 0.0010000000474974513054 ;  /* 0x3a83126f0c027421 */ /* 0x004fe20000000000 */
[----:B------:R-:W-:-:S05]  /*0220*/  FADD R17, R13, 0.0010000000474974513054 ;  /* 0x3a83126f0d117421 */ /* 0x000fca0000000000 */
[----:B------:R-:W1:Y:S01]  /*0230*/  MUFU.SQRT R2, R2 ;  /* 0x0000000200027308 */ /* 0x000e620000002000 */
[----:B------:R-:W-:Y:S01]  /*0240*/  FADD R14, R14, 0.0010000000474974513054 ;  /* 0x3a83126f0e0e7421 */ /* 0x000fe20000000000 */
[----:B------:R-:W-:-:S06]  /*0250*/  FADD R15, R15, 0.0010000000474974513054 ;  /* 0x3a83126f0f0f7421 */ /* 0x000fcc0000000000 */
[----:B------:R-:W2:Y:S08]  /*0260*/  MUFU.SQRT R17, R17 ;  /* 0x0000001100117308 */ /* 0x000eb00000002000 */
[----:B------:R-:W5:Y:S01]  /*0270*/  MUFU.SQRT R12, R14 ;  /* 0x0000000e000c7308 */ /* 0x000f620000002000 */
[----:B-1----:R-:W-:-:S07]  /*0280*/  FSETP.GT.AND P6, PT, R2, 8.50705917302346158658e+37, PT ;  /* 0x7e8000000200780b */ /* 0x002fce0003fc4000 */
[----:B------:R-:W1:Y:S01]  /*0290*/  MUFU.SQRT R13, R15 ;  /* 0x0000000f000d7308 */ /* 0x000e620000002000 */
[----:B------:R-:W-:Y:S02]  /*02a0*/  FSETP.GEU.AND P4, PT, R2, 1.175494350822287508e-38, PT ;  /* 0x008000000200780b */ /* 0x000fe40003f8e000 */
[C---:B--2---:R-:W-:Y:S02]  /*02b0*/  FSETP.GT.AND P5, PT, R17.reuse, 8.50705917302346158658e+37, PT ;  /* 0x7e8000001100780b */ /* 0x044fe40003fa4000 */
[----:B------:R-:W-:Y:S02]  /*02c0*/  FSETP.GEU.AND P3, PT, R17, 1.175494350822287508e-38, PT ;  /* 0x008000001100780b */ /* 0x000fe40003f6e000 */
[----:B-----5:R-:W-:Y:S01]  /*02d0*/  FSETP.GT.AND P2, PT, R12, 8.50705917302346158658e+37, PT ;  /* 0x7e8000000c00780b */ /* 0x020fe20003f44000 */
[----:B------:R-:W-:Y:S01]  /*02e0*/  @P6 FMUL R2, R2, 0.25 ;  /* 0x3e80000002026820 */ /* 0x000fe20000400000 */
[----:B---3--:R-:W-:Y:S01]  /*02f0*/  FADD R4, R4, -R8 ;  /* 0x8000000804047221 */ /* 0x008fe20000000000 */
[----:B------:R-:W-:-:S02]  /*0300*/  FSETP.GEU.AND P0, PT, R12, 1.175494350822287508e-38, PT ;  /* 0x008000000c00780b */ /* 0x000fc40003f0e000 */
[----:B------:R-:W-:Y:S02]  /*0310*/  FSEL R8, R0, 1, P6 ;  /* 0x3f80000000087808 */ /* 0x000fe40003000000 */
[C---:B-1----:R-:W-:Y:S01]  /*0320*/  FSETP.GT.AND P1, PT, R13.reuse, 8.50705917302346158658e+37, PT ;  /* 0x7e8000000d00780b */ /* 0x042fe20003f24000 */
[----:B------:R-:W-:Y:S01]  /*0330*/  @!P4 FMUL R2, R2, 16777216 ;  /* 0x4b8000000202c820 */ /* 0x000fe20000400000 */
[----:B------:R-:W-:Y:S01]  /*0340*/  FSETP.GEU.AND P6, PT, R13, 1.175494350822287508e-38, PT ;  /* 0x008000000d00780b */ /* 0x000fe20003fce000 */
[----:B------:R-:W-:Y:S01]  /*0350*/  FADD R5, R5, -R9 ;  /* 0x8000000905057221 */ /* 0x000fe20000000000 */
[----:B------:R-:W-:Y:S01]  /*0360*/  @P5 FMUL R17, R17, 0.25 ;  /* 0x3e80000011115820 */ /* 0x000fe20000400000 */
[----:B------:R-:W1:Y:S01]  /*0370*/  MUFU.RCP R9, R2 ;  /* 0x0000000200097308 */ /* 0x000e620000001000 */
[----:B----4-:R-:W-:Y:S01]  /*0380*/  FADD R24, R28, -R24 ;  /* 0x800000181c187221 */ /* 0x010fe20000000000 */
[----:B------:R-:W-:Y:S01]  /*0390*/  FADD R25, R29, -R25 ;  /* 0x800000191d197221 */ /* 0x000fe20000000000 */
[----:B------:R-:W-:Y:S01]  /*03a0*/  @P2 FMUL R12, R12, 0.25 ;  /* 0x3e8000000c0c2820 */ /* 0x000fe20000400000 */
[----:B------:R-:W2:Y:S01]  /*03b0*/  LDC.64 R28, c[0x0][0x230] ;  /* 0x00008c00ff1c7b82 */ /* 0x000ea20000000a00 */
[----:B------:R-:W-:-:S03]  /*03c0*/  @!P3 FMUL R17, R17, 16777216 ;  /* 0x4b8000001111b820 */ /* 0x000fc60000400000 */
[----:B------:R-:W-:Y:S01]  /*03d0*/  @P1 FMUL R13, R13, 0.25 ;  /* 0x3e8000000d0d1820 */ /* 0x000fe20000400000 */
[----:B------:R-:W-:Y:S01]  /*03e0*/  @!P0 FMUL R12, R12, 16777216 ;  /* 0x4b8000000c0c8820 */ /* 0x000fe20000400000 */
[----:B------:R-:W-:Y:S01]  /*03f0*/  FADD R7, R7, -R11 ;  /* 0x8000000b07077221 */ /* 0x000fe20000000000 */
[----:B------:R-:W3:Y:S01]  /*0400*/  MUFU.RCP R17, R17 ;  /* 0x0000001100117308 */ /* 0x000ee20000001000 */
[----:B------:R-:W-:Y:S01]  /*0410*/  @!P6 FMUL R13, R13, 16777216 ;  /* 0x4b8000000d0de820 */ /* 0x000fe20000400000 */
[----:B------:R-:W-:Y:S01]  /*0420*/  @!P4 FMUL R8, R8, 16777216 ;  /* 0x4b8000000808c820 */ /* 0x000fe20000400000 */
[----:B------:R-:W-:-:S05]  /*0430*/  FSEL R20, R0, 1, P5 ;  /* 0x3f80000000147808 */ /* 0x000fca0002800000 */
[----:B------:R-:W4:Y:S01]  /*0440*/  MUFU.RCP R11, R12 ;  /* 0x0000000c000b7308 */ /* 0x000f220000001000 */
[----:B-1----:R-:W-:Y:S01]  /*0450*/  FMUL R9, R9, R8 ;  /* 0x0000000809097220 */ /* 0x002fe20000400000 */
[----:B------:R-:W-:-:S06]  /*0460*/  FSEL R8, R0, 1, P2 ;  /* 0x3f80000000087808 */ /* 0x000fcc0001000000 */
[----:B------:R-:W1:Y:S01]  /*0470*/  MUFU.RCP R2, R13 ;  /* 0x0000000d00027308 */ /* 0x000e620000001000 */
[----:B------:R-:W-:Y:S01]  /*0480*/  FSEL R15, R0, 1, P1 ;  /* 0x3f800000000f7808 */ /* 0x000fe20000800000 */
[----:B------:R-:W-:Y:S01]  /*0490*/  @!P3 FMUL R20, R20, 16777216 ;  /* 0x4b8000001414b820 */ /* 0x000fe20000400000 */
[----:B------:R-:W-:-:S03]  /*04a0*/  @!P0 FMUL R8, R8, 16777216 ;  /* 0x4b80000008088820 */ /* 0x000fc60000400000 */
[----:B------:R-:W-:Y:S01]  /*04b0*/  @!P6 FMUL R15, R15, 16777216 ;  /* 0x4b8000000f0fe820 */ /* 0x000fe20000400000 */
[----:B---3--:R-:W-:Y:S01]  /*04c0*/  FMUL R20, R17, R20 ;  /* 0x0000001411147220 */ /* 0x008fe20000400000 */
[----:B----4-:R-:W-:Y:S01]  /*04d0*/  FMUL R11, R11, R8 ;  /* 0x000000080b0b7220 */ /* 0x010fe20000400000 */
[----:B------:R-:W-:Y:S01]  /*04e0*/  FMUL R17, R9, R4 ;  /* 0x0000000409117220 */ /* 0x000fe20000400000 */
[----:B------:R-:W-:Y:S01]  /*04f0*/  FADD R6, R6, -R10 ;  /* 0x8000000a06067221 */ /* 0x000fe20000000000 */
[----:B--2---:R-:W-:-:S04]  /*0500*/  IMAD.WIDE R8, R3, 0x4, R28 ;  /* 0x0000000403087825 */ /* 0x004fc800078e021c */
[----:B-1----:R-:W-:Y:S01]  /*0510*/  FMUL R2, R2, R15 ;  /* 0x0000000f02027220 */ /* 0x002fe20000400000 */
[----:B------:R-:W-:Y:S01]  /*0520*/  FMUL R20, R20, R5 ;  /* 0x0000000514147220 */ /* 0x000fe20000400000 */
[----:B------:R-:W-:Y:S02]  /*0530*/  FMUL R3, R11, R6 ;  /* 0x000000060b037220 */ /* 0x000fe40000400000 */
[----:B------:R-:W-:Y:S01]  /*0540*/  FMUL R2, R2, R7 ;  /* 0x0000000702027220 */ /* 0x000fe20000400000 */
[----:B------:R-:W2:Y:S04]  /*0550*/  LDG.E.EL.128 R8, desc[UR4][R8.64] ;  /* 0x0000000408087981 */ /* 0x000ea8000c2e1d00 */
[----:B------:R-:W2:Y:S01]  /*0560*/  LDG.E.EL.128 R4, desc[UR4][R34.64] ;  /* 0x0000000422047981 */ /* 0x000ea2000c2e1d00 */
[----:B------:R-:W-:-:S06]  /*0570*/  IMAD.WIDE R12, R16, 0x4, R18 ;  /* 0x00000004100c7825 */ /* 0x000fcc00078e0212 */
[----:B------:R-:W3:Y:S01]  /*0580*/  LDG.E.EL.128 R12, desc[UR4][R12.64] ;  /* 0x000000040c0c7981 */ /* 0x000ee2000c2e1d00 */
[----:B------:R-:W-:-:S04]  /*0590*/  IMAD.WIDE R18, R16, 0x4, R22 ;  /* 0x0000000410127825 */ /* 0x000fc800078e0216 */
[----:B------:R-:W-:-:S04]  /*05a0*/  IMAD.WIDE R22, R16, 0x4, R28 ;  /* 0x0000000410167825 */ /* 0x000fc800078e021c */
[----:B--2---:R-:W-:Y:S01]  /*05b0*/  FFMA R4, R4, R17, R8 ;  /* 0x0000001104047223 */ /* 0x004fe20000000008 */
[----:B------:R-:W-:Y:S01]  /*05c0*/  FFMA R5, R5, R20, R9 ;  /* 0x0000001405057223 */ /* 0x000fe20000000009 */
[----:B------:R-:W2:Y:S04]  /*05d0*/  LDG.E.EL.128 R16, desc[UR4][R18.64] ;  /* 0x0000000412107981 */ /* 0x000ea8000c2e1d00 */
[----:B------:R-:W2:Y:S01]  /*05e0*/  LDG.E.EL.128 R20, desc[UR4][R22.64] ;  /* 0x0000000416147981 */ /* 0x000ea2000c2e1d00 */
[----:B------:R-:W-:Y:S01]  /*05f0*/  FFMA R3, R6, R3, R10 ;  /* 0x0000000306037223 */ /* 0x000fe2000000000a */
[----:B---3--:R-:W-:-:S06]  /*0600*/  FADD R6, R12, 0.0010000000474974513054 ;  /* 0x3a83126f0c067421 */ /* 0x008fcc0000000000 */
[----:B------:R-:W1:Y:S01]  /*0610*/  MUFU.SQRT R6, R6 ;  /* 0x0000000600067308 */ /* 0x000e620000002000 */
[----:B------:R-:W-:Y:S01]  /*0620*/  FADD R14, R14, 0.0010000000474974513054 ;  /* 0x3a83126f0e0e7421 */ /* 0x000fe20000000000 */
[----:B------:R-:W-:Y:S01]  /*0630*/  FADD R13, R13, 0.0010000000474974513054 ;  /* 0x3a83126f0d0d7421 */ /* 0x000fe20000000000 */
[----:B------:R-:W-:-:S05]  /*0640*/  FADD R15, R15, 0.0010000000474974513054 ;  /* 0x3a83126f0f0f7421 */ /* 0x000fca0000000000 */
[----:B------:R-:W3:Y:S08]  /*0650*/  MUFU.SQRT R9, R14 ;  /* 0x0000000e00097308 */ /* 0x000ef00000002000 */
[----:B------:R-:W4:Y:S01]  /*0660*/  MUFU.SQRT R8, R13 ;  /* 0x0000000d00087308 */ /* 0x000f220000002000 */
[C---:B-1----:R-:W-:Y:S02]  /*0670*/  FSETP.GT.AND P6, PT, R6.reuse, 8.50705917302346158658e+37, PT ;  /* 0x7e8000000600780b */ /* 0x042fe40003fc4000 */
[----:B------:R-:W-:-:S05]  /*0680*/  FSETP.GEU.AND P5, PT, R6, 1.175494350822287508e-38, PT ;  /* 0x008000000600780b */ /* 0x000fca0003fae000 */
[----:B------:R-:W1:Y:S01]  /*0690*/  MUFU.SQRT R10, R15 ;  /* 0x0000000f000a7308 */ /* 0x000e620000002000 */
[----:B---3--:R-:W-:Y:S01]  /*06a0*/  FSETP.GT.AND P2, PT, R9, 8.50705917302346158658e+37, PT ;  /* 0x7e8000000900780b */ /* 0x008fe20003f44000 */
[----:B------:R-:W-:Y:S01]  /*06b0*/  FFMA R2, R7, R2, R11 ;  /* 0x0000000207027223 */ /* 0x000fe2000000000b */
[----:B------:R-:W-:-:S03]  /*06c0*/  FSETP.GEU.AND P0, PT, R9, 1.175494350822287508e-38, PT ;  /* 0x008000000900780b */ /* 0x000fc60003f0e000 */
[----:B------:R-:W-:Y:S01]  /*06d0*/  @P6 FMUL R6, R6, 0.25 ;  /* 0x3e80000006066820 */ /* 0x000fe20000400000 */
[C---:B----4-:R-:W-:Y:S02]  /*06e0*/  FSETP.GT.AND P4, PT, R8.reuse, 8.50705917302346158658e+37, PT ;  /* 0x7e8000000800780b */ /* 0x050fe40003f84000 */
[----:B------:R-:W-:Y:S01]  /*06f0*/  FSETP.GEU.AND P3, PT, R8, 1.175494350822287508e-38, PT ;  /* 0x008000000800780b */ /* 0x000fe20003f6e000 */
[----:B------:R-:W-:Y:S01]  /*0700*/  @!P5 FMUL R6, R6, 16777216 ;  /* 0x4b8000000606d820 */ /* 0x000fe20000400000 */
[----:B------:R-:W-:Y:S02]  /*0710*/  FSEL R7, R0, 1, P6 ;  /* 0x3f80000000077808 */ /* 0x000fe40003000000 */
[C---:B-1----:R-:W-:Y:S02]  /*0720*/  FSETP.GT.AND P1, PT, R10.reuse, 8.50705917302346158658e+37, PT ;  /* 0x7e8000000a00780b */ /* 0x042fe40003f24000 */
[----:B------:R-:W-:Y:S01]  /*0730*/  FSETP.GEU.AND P6, PT, R10, 1.175494350822287508e-38, PT ;  /* 0x008000000a00780b */ /* 0x000fe20003fce000 */
[----:B------:R-:W1:Y:S01]  /*0740*/  MUFU.RCP R6, R6 ;  /* 0x0000000600067308 */ /* 0x000e620000001000 */
[----:B------:R-:W-:-:S03]  /*0750*/  @P2 FMUL R9, R9, 0.25 ;  /* 0x3e80000009092820 */ /* 0x000fc60000400000 */
[----:B------:R-:W-:Y:S01]  /*0760*/  @P4 FMUL R8, R8, 0.25 ;  /* 0x3e80000008084820 */ /* 0x000fe20000400000 */
[----:B------:R-:W-:-:S03]  /*0770*/  @!P0 FMUL R9, R9, 16777216 ;  /* 0x4b80000009098820 */ /* 0x000fc60000400000 */
[----:B------:R-:W-:Y:S02]  /*0780*/  @!P3 FMUL R8, R8, 16777216 ;  /* 0x4b8000000808b820 */ /* 0x000fe40000400000 */
[----:B------:R-:W-:Y:S01]  /*0790*/  @P1 FMUL R10, R10, 0.25 ;  /* 0x3e8000000a0a1820 */ /* 0x000fe20000400000 */
[----:B------:R-:W-:-:S03]  /*07a0*/  @!P5 FMUL R7, R7, 16777216 ;  /* 0x4b8000000707d820 */ /* 0x000fc60000400000 */
[----:B------:R-:W-:Y:S01]  /*07b0*/  @!P6 FMUL R10, R10, 16777216 ;  /* 0x4b8000000a0ae820 */ /* 0x000fe20000400000 */
[----:B------:R-:W3:Y:S01]  /*07c0*/  MUFU.RCP R9, R9 ;  /* 0x0000000900097308 */ /* 0x000ee20000001000 */
[----:B-1----:R-:W-:Y:S01]  /*07d0*/  FMUL R11, R6, R7 ;  /* 0x00000007060b7220 */ /* 0x002fe20000400000 */
[C---:B------:R-:W-:Y:S01]  /*07e0*/  FSEL R12, R0.reuse, 1, P2 ;  /* 0x3f800000000c7808 */ /* 0x040fe20001000000 */
[----:B------:R-:W1:Y:S05]  /*07f0*/  LDC.64 R6, c[0x0][0x238] ;  /* 0x00008e00ff067b82 */ /* 0x000e6a0000000a00 */
[----:B------:R-:W4:Y:S01]  /*0800*/  MUFU.RCP R8, R8 ;  /* 0x0000000800087308 */ /* 0x000f220000001000 */
[----:B------:R-:W-:-:S07]  /*0810*/  FSEL R13, R0, 1, P4 ;  /* 0x3f800000000d7808 */ /* 0x000fce0002000000 */
[----:B------:R-:W5:Y:S01]  /*0820*/  MUFU.RCP R10, R10 ;  /* 0x0000000a000a7308 */ /* 0x000f620000001000 */
[----:B------:R-:W-:Y:S01]  /*0830*/  FSEL R15, R0, 1, P1 ;  /* 0x3f800000000f7808 */ /* 0x000fe20000800000 */
[----:B------:R-:W-:Y:S01]  /*0840*/  @!P0 FMUL R12, R12, 16777216 ;  /* 0x4b8000000c0c8820 */ /* 0x000fe20000400000 */
[----:B------:R-:W-:Y:S01]  /*0850*/  @!P3 FMUL R13, R13, 16777216 ;  /* 0x4b8000000d0db820 */ /* 0x000fe20000400000 */
[----:B------:R-:W-:Y:S02]  /*0860*/  FADD R26, R30, -R26 ;  /* 0x8000001a1e1a7221 */ /* 0x000fe40000000000 */
[----:B------:R-:W-:Y:S01]  /*0870*/  @!P6 FMUL R15, R15, 16777216 ;  /* 0x4b8000000f0fe820 */ /* 0x000fe20000400000 */
[----:B---3--:R-:W-:Y:S01]  /*0880*/  FMUL R9, R9, R12 ;  /* 0x0000000c09097220 */ /* 0x008fe20000400000 */
[----:B----4-:R-:W-:Y:S01]  /*0890*/  FMUL R8, R8, R13 ;  /* 0x0000000d08087220 */ /* 0x010fe20000400000 */
[----:B------:R-:W-:Y:S02]  /*08a0*/  FADD R27, R31, -R27 ;  /* 0x8000001b1f1b7221 */ /* 0x000fe40000000000 */
[----:B------:R-:W-:Y:S01]  /*08b0*/  FMUL R9, R9, R26 ;  /* 0x0000001a09097220 */ /* 0x000fe20000400000 */
[----:B------:R-:W-:Y:S01]  /*08c0*/  FMUL R8, R8, R25 ;  /* 0x0000001908087220 */ /* 0x000fe20000400000 */
[----:B-----5:R-:W-:Y:S01]  /*08d0*/  FMUL R0, R10, R15 ;  /* 0x0000000f0a007220 */ /* 0x020fe20000400000 */
[----:B------:R-:W-:-:S03]  /*08e0*/  FMUL R11, R11, R24 ;  /* 0x000000180b0b7220 */ /* 0x000fc60000400000 */
[----:B------:R-:W-:Y:S01]  /*08f0*/  FMUL R0, R0, R27 ;  /* 0x0000001b00007220 */ /* 0x000fe20000400000 */
[C---:B------:R-:W-:Y:S01]  /*0900*/  FSETP.GEU.AND P6, PT, R2.reuse, RZ, PT ;  /* 0x000000ff0200720b */ /* 0x040fe20003fce000 */
[----:B-1----:R-:W-:Y:S01]  /*0910*/  IMAD.WIDE R32, R33, 0x4, R6 ;  /* 0x0000000421207825 */ /* 0x002fe200078e0206 */
[----:B------:R-:W-:Y:S02]  /*0920*/  FSETP.GEU.AND P0, PT, R3, RZ, PT ;  /* 0x000000ff0300720b */ /* 0x000fe40003f0e000 */
[----:B------:R-:W-:Y:S02]  /*0930*/  SEL R7, R2, RZ, P6 ;  /* 0x000000ff02077207 */ /* 0x000fe40003000000 */
[----:B------:R-:W-:Y:S02]  /*0940*/  FSETP.GEU.AND P1, PT, R5, RZ, PT ;  /* 0x000000ff0500720b */ /* 0x000fe40003f2e000 */
[----:B------:R-:W-:Y:S02]  /*0950*/  FSETP.GEU.AND P2, PT, R4, RZ, PT ;  /* 0x000000ff0400720b */ /* 0x000fe40003f4e000 */
[----:B------:R-:W-:-:S02]  /*0960*/  SEL R6, R3, RZ, P0 ;  /* 0x000000ff03067207 */ /* 0x000fc40000000000 */
[----:B------:R-:W-:Y:S02]  /*0970*/  SEL R5, R5, RZ, P1 ;  /* 0x000000ff05057207 */ /* 0x000fe40000800000 */
[----:B------:R-:W-:-:S05]  /*0980*/  SEL R4, R4, RZ, P2 ;  /* 0x000000ff04047207 */ /* 0x000fca0001000000 */
[----:B------:R-:W-:Y:S01]  /*0990*/  STG.E.128 desc[UR4][R32.64], R4 ;  /* 0x0000000420007986 */ /* 0x000fe2000c101d04 */
[----:B--2---:R-:W-:Y:S01]  /*09a0*/  FFMA R9, R18, R9, R22 ;  /* 0x0000000912097223 */ /* 0x004fe20000000016 */
[----:B------:R-:W-:Y:S01]  /*09b0*/  FFMA R8, R17, R8, R21 ;  /* 0x0000000811087223 */ /* 0x000fe20000000015 */
[----:B------:R-:W-:Y:S01]  /*09c0*/  FFMA R11, R16, R11, R20 ;  /* 0x0000000b100b7223 */ /* 0x000fe20000000014 */
[----:B------:R-:W-:Y:S02]  /*09d0*/  FFMA R0, R19, R0, R23 ;  /* 0x0000000013007223 */ /* 0x000fe40000000017 */
[----:B------:R-:W-:Y:S02]  /*09e0*/  FSETP.GEU.AND P3, PT, R9, RZ, PT ;  /* 0x000000ff0900720b */ /* 0x000fe40003f6e000 */
[----:B------:R-:W-:Y:S02]  /*09f0*/  FSETP.GEU.AND P4, PT, R8, RZ, PT ;  /* 0x000000ff0800720b */ /* 0x000fe40003f8e000 */
[----:B------:R-:W-:-:S02]  /*0a00*/  FSETP.GEU.AND P5, PT, R11, RZ, PT ;  /* 0x000000ff0b00720b */ /* 0x000fc40003fae000 */
[----:B------:R-:W-:Y:S02]  /*0a10*/  FSETP.GEU.AND P6, PT, R0, RZ, PT ;  /* 0x000000ff0000720b */ /* 0x000fe40003fce000 */
[----:B------:R-:W-:Y:S02]  /*0a20*/  SEL R10, R9, RZ, P3 ;  /* 0x000000ff090a7207 */ /* 0x000fe40001800000 */
[----:B------:R-:W-:Y:S02]  /*0a30*/  SEL R9, R8, RZ, P4 ;  /* 0x000000ff08097207 */ /* 0x000fe40002000000 */
[----:B------:R-:W-:Y:S02]  /*0a40*/  SEL R8, R11, RZ, P5 ;  /* 0x000000ff0b087207 */ /* 0x000fe40002800000 */
[----:B------:R-:W-:-:S05]  /*0a50*/  SEL R11, R0, RZ, P6 ;  /* 0x000000ff000b7207 */ /* 0x000fca0003000000 */
[----:B------:R-:W-:Y:S01]  /*0a60*/  STG.E.128 desc[UR4][R32.64+0x800], R8 ;  /* 0x0008000820007986 */ /* 0x000fe2000c101d04 */
[----:B------:R-:W-:Y:S05]  /*0a70*/  EXIT ;  /* 0x000000000000794d */ /* 0x000fea0003800000 */
.L_x_0:
[----:B------:R-:W-:-:S00]  /*0a80*/  BRA `(.L_x_0) ;  /* 0xfffffffc00fc7947 */ /* 0x000fc0000383ffff */
[----:B------:R-:W-:-:S00]  /*0a90*/  NOP ;  /* 0x0000000000007918 */ /* 0x000fc00000000000 */
        /* <DEDUP_REMOVED lines=14> */
.L_x_1:


//--------------------- .nv.global.init           --------------------------
	.section	.nv.global.init,"aw",@progbits
.nv.global.init:
	.type		_$_str,@object
	.size		_$_str,(_$_str_$_2 - _$_str)
_$_str:
        /*0000*/ 	.byte	0x5f, 0x5f, 0x43, 0x55, 0x44, 0x41, 0x5f, 0x46, 0x54, 0x5a, 0x00
	.type		_$_str_$_2,@object
	.size		_$_str_$_2,(.L_1 - _$_str_$_2)
_$_str_$_2:
        /*000b*/ 	.byte	0x5f, 0x5f, 0x43, 0x55, 0x44, 0x41, 0x5f, 0x50, 0x52, 0x45, 0x43, 0x5f, 0x53, 0x51, 0x52, 0x54
        /*001b*/ 	.byte	0x00
.L_1:


//--------------------- .nv.constant0.triton_poi_fused__native_batch_norm_legit_no_training_relu_48 --------------------------
	.section	.nv.constant0.triton_poi_fused__native_batch_norm_legit_no_training_relu_48,"a",@progbits
	.sectionflags	@""
	.align	4
.nv.constant0.triton_poi_fused__native_batch_norm_legit_no_training_relu_48:
	.zero		580
